//
// Generated by NVIDIA NVVM Compiler
//
// Compiler Build ID: CL-36424714
// Cuda compilation tools, release 13.0, V13.0.88
// Based on NVVM 20.0.0
//

.version 9.0
.target sm_100
.address_size 64

	// .globl	_Z14hello_from_gpuv
.extern .func  (.param .b32 func_retval0) vprintf
(
	.param .b64 vprintf_param_0,
	.param .b64 vprintf_param_1
)
;
.global .align 1 .b8 $str[34] = {72, 101, 108, 108, 111, 32, 87, 111, 114, 108, 100, 32, 102, 111, 114, 109, 32, 71, 80, 85, 32, 116, 104, 114, 101, 97, 100, 32, 37, 100, 33, 32, 10};

.visible .entry _Z14hello_from_gpuv()
{
	.local .align 8 .b8 	__local_depot0[8];
	.reg .b64 	%SP;
	.reg .b64 	%SPL;
	.reg .b32 	%r<4>;
	.reg .b64 	%rd<5>;

	mov.u64 	%SPL, __local_depot0;
	cvta.local.u64 	%SP, %SPL;
	add.u64 	%rd1, %SP, 0;
	add.u64 	%rd2, %SPL, 0;
	mov.u32 	%r1, %tid.x;
	st.local.u32 	[%rd2], %r1;
	mov.u64 	%rd3, $str;
	cvta.global.u64 	%rd4, %rd3;
	{ // callseq 0, 0
	.param .b64 param0;
	st.param.b64 	[param0], %rd4;
	.param .b64 param1;
	st.param.b64 	[param1], %rd1;
	.param .b32 retval0;
	call.uni (retval0), 
	vprintf, 
	(
	param0, 
	param1
	);
	ld.param.b32 	%r2, [retval0];
	} // callseq 0
	ret;

}
	// .globl	_Z17vector_add_kernelPKfS0_Pfi
.visible .entry _Z17vector_add_kernelPKfS0_Pfi(
	.param .u64 .ptr .align 1 _Z17vector_add_kernelPKfS0_Pfi_param_0,
	.param .u64 .ptr .align 1 _Z17vector_add_kernelPKfS0_Pfi_param_1,
	.param .u64 .ptr .align 1 _Z17vector_add_kernelPKfS0_Pfi_param_2,
	.param .u32 _Z17vector_add_kernelPKfS0_Pfi_param_3
)
{
	.reg .pred 	%p<2>;
	.reg .b32 	%r<3>;
	.reg .b32 	%f<4>;
	.reg .b64 	%rd<11>;

	ld.param.u64 	%rd1, [_Z17vector_add_kernelPKfS0_Pfi_param_0];
	ld.param.u64 	%rd2, [_Z17vector_add_kernelPKfS0_Pfi_param_1];
	ld.param.u64 	%rd3, [_Z17vector_add_kernelPKfS0_Pfi_param_2];
	ld.param.u32 	%r2, [_Z17vector_add_kernelPKfS0_Pfi_param_3];
	mov.u32 	%r1, %tid.x;
	setp.ge.s32 	%p1, %r1, %r2;
	@%p1 bra 	$L__BB1_2;
	cvta.to.global.u64 	%rd4, %rd1;
	cvta.to.global.u64 	%rd5, %rd2;
	cvta.to.global.u64 	%rd6, %rd3;
	mul.wide.u32 	%rd7, %r1, 4;
	add.s64 	%rd8, %rd4, %rd7;
	ld.global.f32 	%f1, [%rd8];
	add.s64 	%rd9, %rd5, %rd7;
	ld.global.f32 	%f2, [%rd9];
	add.f32 	%f3, %f1, %f2;
	add.s64 	%rd10, %rd6, %rd7;
	st.global.f32 	[%rd10], %f3;
$L__BB1_2:
	ret;

}


// ===== COMPILED SASS (sm_100) =====

	.target	sm_100

	.elftype	@"ET_EXEC"


//--------------------- .note.nv.tkinfo           --------------------------
	.section	.note.nv.tkinfo,"",@"SHT_NOTE"
	.sectionflags	@"SHF_NOTE_NV_TKINFO"
	.tkinfo
        /*0018*/ 	.word	0x00000002
        /*0030*/ 	.string	""
        /*0030*/ 	.string	"ptxas"
        /*0030*/ 	.string	"Cuda compilation tools, release 13.0, V13.0.88"
        /*0030*/ 	.string	"Build cuda_13.0.r13.0/compiler.36424714_0"
        /*0030*/ 	.string	"-arch sm_100 -m 64 "



//--------------------- .note.nv.cuinfo           --------------------------
	.section	.note.nv.cuinfo,"",@"SHT_NOTE"
	.sectionflags	@"SHF_NOTE_NV_CUINFO"
        /*0018*/ 	.short	0x0002
        /*001a*/ 	.short	0x0064
        /*001c*/ 	.short	0x0082
	.zero		2


//--------------------- .nv.info                  --------------------------
	.section	.nv.info,"",@"SHT_CUDA_INFO"
	.align	4


	//----- nvinfo : EIATTR_REGCOUNT
	.align		4
        /*0000*/ 	.byte	0x04, 0x2f
        /*0002*/ 	.short	(.L_2 - .L_1)
	.align		4
.L_1:
        /*0004*/ 	.word	index@(_Z14hello_from_gpuv)
        /*0008*/ 	.word	0x00000018


	//----- nvinfo : EIATTR_FRAME_SIZE
	.align		4
.L_2:
        /*000c*/ 	.byte	0x04, 0x11
        /*000e*/ 	.short	(.L_4 - .L_3)
	.align		4
.L_3:
        /*0010*/ 	.word	index@(_Z14hello_from_gpuv)
        /*0014*/ 	.word	0x00000008


	//----- nvinfo : EIATTR_REGCOUNT
	.align		4
.L_4:
        /*0018*/ 	.byte	0x04, 0x2f
        /*001a*/ 	.short	(.L_6 - .L_5)
	.align		4
.L_5:
        /*001c*/ 	.word	index@(_Z17vector_add_kernelPKfS0_Pfi)
        /*0020*/ 	.word	0x0000000c


	//----- nvinfo : EIATTR_FRAME_SIZE
	.align		4
.L_6:
        /*0024*/ 	.byte	0x04, 0x11
        /*0026*/ 	.short	(.L_8 - .L_7)
	.align		4
.L_7:
        /*0028*/ 	.word	index@(_Z17vector_add_kernelPKfS0_Pfi)
        /*002c*/ 	.word	0x00000000


	//----- nvinfo : EIATTR_MIN_STACK_SIZE
	.align		4
.L_8:
        /*0030*/ 	.byte	0x04, 0x12
        /*0032*/ 	.short	(.L_10 - .L_9)
	.align		4
.L_9:
        /*0034*/ 	.word	index@(_Z17vector_add_kernelPKfS0_Pfi)
        /*0038*/ 	.word	0x00000000


	//----- nvinfo : EIATTR_MIN_STACK_SIZE
	.align		4
.L_10:
        /*003c*/ 	.byte	0x04, 0x12
        /*003e*/ 	.short	(.L_12 - .L_11)
	.align		4
.L_11:
        /*0040*/ 	.word	index@(_Z14hello_from_gpuv)
        /*0044*/ 	.word	0x00000008
.L_12:


//--------------------- .nv.compat                --------------------------
	.section	.nv.compat,"",@"SHT_CUDA_COMPAT_INFO"
	.align	4
        /*0000*/ 	.byte	0x02, 0x09, 0x00, 0x00, 0x02, 0x02, 0x01, 0x00, 0x02, 0x05, 0x05, 0x00, 0x03, 0x07, 0x01, 0x01
        /*0010*/ 	.byte	0x02, 0x03, 0x00, 0x00, 0x02, 0x06, 0x01, 0x00, 0x04, 0x0b, 0x08, 0x00, 0x09, 0x00, 0x00, 0x00
        /*0020*/ 	.byte	0x00, 0x00, 0x00, 0x00


//--------------------- .nv.info._Z17vector_add_kernelPKfS0_Pfi --------------------------
	.section	.nv.info._Z17vector_add_kernelPKfS0_Pfi,"",@"SHT_CUDA_INFO"
	.sectionflags	@""
	.align	4


	//----- nvinfo : EIATTR_CUDA_API_VERSION
	.align		4
        /*0000*/ 	.byte	0x04, 0x37
        /*0002*/ 	.short	(.L_14 - .L_13)
.L_13:
        /*0004*/ 	.word	0x00000082


	//----- nvinfo : EIATTR_KPARAM_INFO
	.align		4
.L_14:
        /*0008*/ 	.byte	0x04, 0x17
        /*000a*/ 	.short	(.L_16 - .L_15)
.L_15:
        /*000c*/ 	.word	0x00000000
        /*0010*/ 	.short	0x0003
        /*0012*/ 	.short	0x0018
        /*0014*/ 	.byte	0x00, 0xf0, 0x11, 0x00


	//----- nvinfo : EIATTR_KPARAM_INFO
	.align		4
.L_16:
        /*0018*/ 	.byte	0x04, 0x17
        /*001a*/ 	.short	(.L_18 - .L_17)
.L_17:
        /*001c*/ 	.word	0x00000000
        /*0020*/ 	.short	0x0002
        /*0022*/ 	.short	0x0010
        /*0024*/ 	.byte	0x00, 0xf5, 0x21, 0x00


	//----- nvinfo : EIATTR_KPARAM_INFO
	.align		4
.L_18:
        /*0028*/ 	.byte	0x04, 0x17
        /*002a*/ 	.short	(.L_20 - .L_19)
.L_19:
        /*002c*/ 	.word	0x00000000
        /*0030*/ 	.short	0x0001
        /*0032*/ 	.short	0x0008
        /*0034*/ 	.byte	0x00, 0xf5, 0x21, 0x00


	//----- nvinfo : EIATTR_KPARAM_INFO
	.align		4
.L_20:
        /*0038*/ 	.byte	0x04, 0x17
        /*003a*/ 	.short	(.L_22 - .L_21)
.L_21:
        /*003c*/ 	.word	0x00000000
        /*0040*/ 	.short	0x0000
        /*0042*/ 	.short	0x0000
        /*0044*/ 	.byte	0x00, 0xf5, 0x21, 0x00


	//----- nvinfo : EIATTR_SPARSE_MMA_MASK
	.align		4
.L_22:
        /*0048*/ 	.byte	0x03, 0x50
        /*004a*/ 	.short	0x0000


	//----- nvinfo : EIATTR_MAXREG_COUNT
	.align		4
        /*004c*/ 	.byte	0x03, 0x1b
        /*004e*/ 	.short	0x00ff


	//----- nvinfo : EIATTR_MERCURY_ISA_VERSION
	.align		4
        /*0050*/ 	.byte	0x03, 0x5f
        /*0052*/ 	.short	0x0101


	//----- nvinfo : EIATTR_VRC_CTA_INIT_COUNT
	.align		4
        /*0054*/ 	.byte	0x02, 0x4a
	.zero		1
	.zero		1


	//----- nvinfo : EIATTR_EXIT_INSTR_OFFSETS
	.align		4
        /*0058*/ 	.byte	0x04, 0x1c
        /*005a*/ 	.short	(.L_24 - .L_23)


	//   ....[0]....
.L_23:
        /*005c*/ 	.word	0x00000040


	//   ....[1]....
        /*0060*/ 	.word	0x00000100


	//----- nvinfo : EIATTR_CBANK_PARAM_SIZE
	.align		4
.L_24:
        /*0064*/ 	.byte	0x03, 0x19
        /*0066*/ 	.short	0x001c


	//----- nvinfo : EIATTR_PARAM_CBANK
	.align		4
        /*0068*/ 	.byte	0x04, 0x0a
        /*006a*/ 	.short	(.L_26 - .L_25)
	.align		4
.L_25:
        /*006c*/ 	.word	index@(.nv.constant0._Z17vector_add_kernelPKfS0_Pfi)
        /*0070*/ 	.short	0x0380
        /*0072*/ 	.short	0x001c


	//----- nvinfo : EIATTR_SW_WAR
	.align		4
.L_26:
        /*0074*/ 	.byte	0x04, 0x36
        /*0076*/ 	.short	(.L_28 - .L_27)
.L_27:
        /*0078*/ 	.word	0x00000008
.L_28:


//--------------------- .nv.info._Z14hello_from_gpuv --------------------------
	.section	.nv.info._Z14hello_from_gpuv,"",@"SHT_CUDA_INFO"
	.sectionflags	@""
	.align	4


	//----- nvinfo : EIATTR_CUDA_API_VERSION
	.align		4
        /*0000*/ 	.byte	0x04, 0x37
        /*0002*/ 	.short	(.L_30 - .L_29)
.L_29:
        /*0004*/ 	.word	0x00000082


	//----- nvinfo : EIATTR_SPARSE_MMA_MASK
	.align		4
.L_30:
        /*0008*/ 	.byte	0x03, 0x50
        /*000a*/ 	.short	0x0000


	//----- nvinfo : EIATTR_MAXREG_COUNT
	.align		4
        /*000c*/ 	.byte	0x03, 0x1b
        /*000e*/ 	.short	0x00ff


	//----- nvinfo : EIATTR_EXTERNS
	.align		4
        /*0010*/ 	.byte	0x04, 0x0f
        /*0012*/ 	.short	(.L_32 - .L_31)


	//   ....[0]....
	.align		4
.L_31:
        /*0014*/ 	.word	index@(vprintf)


	//----- nvinfo : EIATTR_MERCURY_ISA_VERSION
	.align		4
.L_32:
        /*0018*/ 	.byte	0x03, 0x5f
        /*001a*/ 	.short	0x0101


	//----- nvinfo : EIATTR_VRC_CTA_INIT_COUNT
	.align		4
        /*001c*/ 	.byte	0x02, 0x4a
	.zero		1
	.zero		1


	//----- nvinfo : EIATTR_SYSCALL_OFFSETS
	.align		4
        /*0020*/ 	.byte	0x04, 0x46
        /*0022*/ 	.short	(.L_34 - .L_33)


	//   ....[0]....
.L_33:
        /*0024*/ 	.word	0x000000e0


	//----- nvinfo : EIATTR_EXIT_INSTR_OFFSETS
	.align		4
.L_34:
        /*0028*/ 	.byte	0x04, 0x1c
        /*002a*/ 	.short	(.L_36 - .L_35)


	//   ....[0]....
.L_35:
        /*002c*/ 	.word	0x000000f0


	//----- nvinfo : EIATTR_SW_WAR
	.align		4
.L_36:
        /*0030*/ 	.byte	0x04, 0x36
        /*0032*/ 	.short	(.L_38 - .L_37)
.L_37:
        /*0034*/ 	.word	0x00000008
.L_38:


//--------------------- .nv.callgraph             --------------------------
	.section	.nv.callgraph,"",@"SHT_CUDA_CALLGRAPH"
	.align	4
	.sectionentsize	8
	.align		4
        /*0000*/ 	.word	0x00000000
	.align		4
        /*0004*/ 	.word	0xffffffff
	.align		4
        /*0008*/ 	.word	index@(_Z14hello_from_gpuv)
	.align		4
        /*000c*/ 	.word	index@(vprintf)
	.align		4
        /*0010*/ 	.word	0x00000000
	.align		4
        /*0014*/ 	.word	0xfffffffe
	.align		4
        /*0018*/ 	.word	0x00000000
	.align		4
        /*001c*/ 	.word	0xfffffffd
	.align		4
        /*0020*/ 	.word	0x00000000
	.align		4
        /*0024*/ 	.word	0xfffffffc


//--------------------- .nv.constant4             --------------------------
	.section	.nv.constant4,"a",@progbits
	.align	8
	.align		8
.nv.constant4:
        /*0000*/ 	.dword	$str
	.align		8
        /*0008*/ 	.dword	vprintf


//--------------------- .text._Z17vector_add_kernelPKfS0_Pfi --------------------------
	.section	.text._Z17vector_add_kernelPKfS0_Pfi,"ax",@progbits
	.align	128
        .global         _Z17vector_add_kernelPKfS0_Pfi
        .type           _Z17vector_add_kernelPKfS0_Pfi,@function
        .size           _Z17vector_add_kernelPKfS0_Pfi,(.L_x_3 - _Z17vector_add_kernelPKfS0_Pfi)
        .other          _Z17vector_add_kernelPKfS0_Pfi,@"STO_CUDA_ENTRY STV_DEFAULT"
_Z17vector_add_kernelPKfS0_Pfi:
.text._Z17vector_add_kernelPKfS0_Pfi:
[----:B------:R-:W-:Y:S01]  /*0000*/  LDC R1, c[0x0][0x37c] ;  /* 0x0000df00ff017b82 */ /* 0x000fe20000000800 */
[----:B------:R-:W0:Y:S01]  /*0010*/  S2R R9, SR_TID.X ;  /* 0x0000000000097919 */ /* 0x000e220000002100 */
[----:B------:R-:W0:Y:S02]  /*0020*/  LDCU UR4, c[0x0][0x398] ;  /* 0x00007300ff0477ac */ /* 0x000e240008000800 */
[----:B0-----:R-:W-:-:S13]  /*0030*/  ISETP.GE.AND P0, PT, R9, UR4, PT ;  /* 0x0000000409007c0c */ /* 0x001fda000bf06270 */
[----:B------:R-:W-:Y:S05]  /*0040*/  @P0 EXIT ;  /* 0x000000000000094d */ /* 0x000fea0003800000 */
[----:B------:R-:W0:Y:S01]  /*0050*/  LDC.64 R2, c[0x0][0x380] ;  /* 0x0000e000ff027b82 */ /* 0x000e220000000a00 */
[----:B------:R-:W1:Y:S07]  /*0060*/  LDCU.64 UR4, c[0x0][0x358] ;  /* 0x00006b00ff0477ac */ /* 0x000e6e0008000a00 */
[----:B------:R-:W2:Y:S08]  /*0070*/  LDC.64 R4, c[0x0][0x388] ;  /* 0x0000e200ff047b82 */ /* 0x000eb00000000a00 */
[----:B------:R-:W3:Y:S01]  /*0080*/  LDC.64 R6, c[0x0][0x390] ;  /* 0x0000e400ff067b82 */ /* 0x000ee20000000a00 */
[----:B0-----:R-:W-:-:S06]  /*0090*/  IMAD.WIDE.U32 R2, R9, 0x4, R2 ;  /* 0x0000000409027825 */ /* 0x001fcc00078e0002 */
[----:B-1----:R-:W4:Y:S01]  /*00a0*/  LDG.E R2, desc[UR4][R2.64] ;  /* 0x0000000402027981 */ /* 0x002f22000c1e1900 */
[----:B--2---:R-:W-:-:S06]  /*00b0*/  IMAD.WIDE.U32 R4, R9, 0x4, R4 ;  /* 0x0000000409047825 */ /* 0x004fcc00078e0004 */
[----:B------:R-:W4:Y:S01]  /*00c0*/  LDG.E R5, desc[UR4][R4.64] ;  /* 0x0000000404057981 */ /* 0x000f22000c1e1900 */
[----:B---3--:R-:W-:-:S04]  /*00d0*/  IMAD.WIDE.U32 R6, R9, 0x4, R6 ;  /* 0x0000000409067825 */ /* 0x008fc800078e0006 */
[----:B----4-:R-:W-:-:S05]  /*00e0*/  FADD R9, R2, R5 ;  /* 0x0000000502097221 */ /* 0x010fca0000000000 */
[----:B------:R-:W-:Y:S01]  /*00f0*/  STG.E desc[UR4][R6.64], R9 ;  /* 0x0000000906007986 */ /* 0x000fe2000c101904 */
[----:B------:R-:W-:Y:S05]  /*0100*/  EXIT ;  /* 0x000000000000794d */ /* 0x000fea0003800000 */
.L_x_0:
[----:B------:R-:W-:-:S00]  /*0110*/  BRA `(.L_x_0) ;  /* 0xfffffffc00fc7947 */ /* 0x000fc0000383ffff */
[----:B------:R-:W-:-:S00]  /*0120*/  NOP ;  /* 0x0000000000007918 */ /* 0x000fc00000000000 */
        /* <DEDUP_REMOVED lines=13> */
.L_x_3:


//--------------------- .text._Z14hello_from_gpuv --------------------------
	.section	.text._Z14hello_from_gpuv,"ax",@progbits
	.align	128
        .global         _Z14hello_from_gpuv
        .type           _Z14hello_from_gpuv,@function
        .size           _Z14hello_from_gpuv,(.L_x_4 - _Z14hello_from_gpuv)
        .other          _Z14hello_from_gpuv,@"STO_CUDA_ENTRY STV_DEFAULT"
_Z14hello_from_gpuv:
.text._Z14hello_from_gpuv:
[----:B------:R-:W0:Y:S01]  /*0000*/  LDC R1, c[0x0][0x37c] ;  /* 0x0000df00ff017b82 */ /* 0x000e220000000800 */
[----:B------:R-:W1:Y:S01]  /*0010*/  S2R R8, SR_TID.X ;  /* 0x0000000000087919 */ /* 0x000e620000002100 */
[----:B0-----:R-:W-:Y:S01]  /*0020*/  VIADD R1, R1, 0xfffffff8 ;  /* 0xfffffff801017836 */ /* 0x001fe20000000000 */
[----:B------:R-:W-:Y:S01]  /*0030*/  MOV R0, 0x8 ;  /* 0x0000000800007802 */ /* 0x000fe20000000f00 */
[----:B------:R-:W0:Y:S04]  /*0040*/  LDCU UR4, c[0x0][0x2f8] ;  /* 0x00005f00ff0477ac */ /* 0x000e280008000800 */
[----:B------:R2:W3:Y:S01]  /*0050*/  LDC.64 R2, c[0x4][R0] ;  /* 0x0100000000027b82 */ /* 0x0004e20000000a00 */
[----:B------:R-:W4:Y:S01]  /*0060*/  LDCU.64 UR6, c[0x4][URZ] ;  /* 0x01000000ff0677ac */ /* 0x000f220008000a00 */
[----:B------:R-:W5:Y:S01]  /*0070*/  LDCU UR5, c[0x0][0x2fc] ;  /* 0x00005f80ff0577ac */ /* 0x000f620008000800 */
[----:B0-----:R-:W-:Y:S01]  /*0080*/  IADD3 R6, P0, PT, R1, UR4, RZ ;  /* 0x0000000401067c10 */ /* 0x001fe2000ff1e0ff */
[----:B----4-:R-:W-:Y:S01]  /*0090*/  IMAD.U32 R4, RZ, RZ, UR6 ;  /* 0x00000006ff047e24 */ /* 0x010fe2000f8e00ff */
[----:B------:R-:W-:-:S03]  /*00a0*/  MOV R5, UR7 ;  /* 0x0000000700057c02 */ /* 0x000fc60008000f00 */
[----:B-----5:R-:W-:Y:S01]  /*00b0*/  IMAD.X R7, RZ, RZ, UR5, P0 ;  /* 0x00000005ff077e24 */ /* 0x020fe200080e06ff */
[----:B-1----:R2:W-:Y:S07]  /*00c0*/  STL [R1], R8 ;  /* 0x0000000801007387 */ /* 0x0025ee0000100800 */
[----:B------:R-:W-:-:S07]  /*00d0*/  LEPC R20, `(.L_x_1) ;  /* 0x000000001014794e */ /* 0x000fce0000000000 */
[----:B--23--:R-:W-:Y:S05]  /*00e0*/  CALL.ABS.NOINC R2 ;  /* 0x0000000002007343 */ /* 0x00cfea0003c00000 */
.L_x_1:
[----:B------:R-:W-:Y:S05]  /*00f0*/  EXIT ;  /* 0x000000000000794d */ /* 0x000fea0003800000 */
.L_x_2:
        /* <DEDUP_REMOVED lines=16> */
.L_x_4:


//--------------------- .nv.global.init           --------------------------
	.section	.nv.global.init,"aw",@progbits
.nv.global.init:
	.type		$str,@object
	.size		$str,(.L_0 - $str)
$str:
        /*0000*/ 	.byte	0x48, 0x65, 0x6c, 0x6c, 0x6f, 0x20, 0x57, 0x6f, 0x72, 0x6c, 0x64, 0x20, 0x66, 0x6f, 0x72, 0x6d
        /*0010*/ 	.byte	0x20, 0x47, 0x50, 0x55, 0x20, 0x74, 0x68, 0x72, 0x65, 0x61, 0x64, 0x20, 0x25, 0x64, 0x21, 0x20
        /*0020*/ 	.byte	0x0a, 0x00
.L_0:


//--------------------- .nv.shared.reserved.0     --------------------------
	.section	.nv.shared.reserved.0,"aw",@nobits
	.weak		__nv_reservedSMEM_offset_0_alias
	.size		__nv_reservedSMEM_offset_0_alias, 0, 64
	.other		__nv_reservedSMEM_offset_0_alias,@"STO_CUDA_RESERVED_SHARED STV_DEFAULT"
__nv_reservedSMEM_offset_0_alias:
	.zero		0
	.zero		64


//--------------------- .nv.constant0._Z17vector_add_kernelPKfS0_Pfi --------------------------
	.section	.nv.constant0._Z17vector_add_kernelPKfS0_Pfi,"a",@progbits
	.sectionflags	@""
	.align	4
.nv.constant0._Z17vector_add_kernelPKfS0_Pfi:
	.zero		924


//--------------------- .nv.constant0._Z14hello_from_gpuv --------------------------
	.section	.nv.constant0._Z14hello_from_gpuv,"a",@progbits
	.sectionflags	@""
	.align	4
.nv.constant0._Z14hello_from_gpuv:
	.zero		896


//--------------------- SYMBOLS --------------------------

	.type		.nv.reservedSmem.offset0,@object
	.size		.nv.reservedSmem.offset0,0x4
	.type		vprintf,@function
